//
// Generated by NVIDIA NVVM Compiler
//
// Compiler Build ID: CL-36424714
// Cuda compilation tools, release 13.0, V13.0.88
// Based on NVVM 20.0.0
//

.version 9.0
.target sm_100
.address_size 64

	// .globl	_Z14cudaStubKernelv

.visible .entry _Z14cudaStubKernelv()
{


	ret;

}


// ===== COMPILED SASS (sm_100) =====

	.target	sm_100

	.elftype	@"ET_EXEC"


//--------------------- .note.nv.tkinfo           --------------------------
	.section	.note.nv.tkinfo,"",@"SHT_NOTE"
	.sectionflags	@"SHF_NOTE_NV_TKINFO"
	.tkinfo
        /*0018*/ 	.word	0x00000002
        /*0030*/ 	.string	""
        /*0030*/ 	.string	"ptxas"
        /*0030*/ 	.string	"Cuda compilation tools, release 13.0, V13.0.88"
        /*0030*/ 	.string	"Build cuda_13.0.r13.0/compiler.36424714_0"
        /*0030*/ 	.string	"-arch sm_100 -m 64 "



//--------------------- .note.nv.cuinfo           --------------------------
	.section	.note.nv.cuinfo,"",@"SHT_NOTE"
	.sectionflags	@"SHF_NOTE_NV_CUINFO"
        /*0018*/ 	.short	0x0002
        /*001a*/ 	.short	0x0064
        /*001c*/ 	.short	0x0082
	.zero		2


//--------------------- .nv.info                  --------------------------
	.section	.nv.info,"",@"SHT_CUDA_INFO"
	.align	4


	//----- nvinfo : EIATTR_REGCOUNT
	.align		4
        /*0000*/ 	.byte	0x04, 0x2f
        /*0002*/ 	.short	(.L_1 - .L_0)
	.align		4
.L_0:
        /*0004*/ 	.word	index@(_Z14cudaStubKernelv)
        /*0008*/ 	.word	0x00000004


	//----- nvinfo : EIATTR_FRAME_SIZE
	.align		4
.L_1:
        /*000c*/ 	.byte	0x04, 0x11
        /*000e*/ 	.short	(.L_3 - .L_2)
	.align		4
.L_2:
        /*0010*/ 	.word	index@(_Z14cudaStubKernelv)
        /*0014*/ 	.word	0x00000000


	//----- nvinfo : EIATTR_MIN_STACK_SIZE
	.align		4
.L_3:
        /*0018*/ 	.byte	0x04, 0x12
        /*001a*/ 	.short	(.L_5 - .L_4)
	.align		4
.L_4:
        /*001c*/ 	.word	index@(_Z14cudaStubKernelv)
        /*0020*/ 	.word	0x00000000
.L_5:


//--------------------- .nv.compat                --------------------------
	.section	.nv.compat,"",@"SHT_CUDA_COMPAT_INFO"
	.align	4
        /*0000*/ 	.byte	0x02, 0x09, 0x00, 0x00, 0x02, 0x02, 0x01, 0x00, 0x02, 0x05, 0x05, 0x00, 0x03, 0x07, 0x01, 0x01
        /*0010*/ 	.byte	0x02, 0x03, 0x00, 0x00, 0x02, 0x06, 0x01, 0x00, 0x04, 0x0b, 0x08, 0x00, 0x09, 0x00, 0x00, 0x00
        /*0020*/ 	.byte	0x00, 0x00, 0x00, 0x00


//--------------------- .nv.info._Z14cudaStubKernelv --------------------------
	.section	.nv.info._Z14cudaStubKernelv,"",@"SHT_CUDA_INFO"
	.sectionflags	@""
	.align	4


	//----- nvinfo : EIATTR_CUDA_API_VERSION
	.align		4
        /*0000*/ 	.byte	0x04, 0x37
        /*0002*/ 	.short	(.L_7 - .L_6)
.L_6:
        /*0004*/ 	.word	0x00000082


	//----- nvinfo : EIATTR_SPARSE_MMA_MASK
	.align		4
.L_7:
        /*0008*/ 	.byte	0x03, 0x50
        /*000a*/ 	.short	0x0000


	//----- nvinfo : EIATTR_MAXREG_COUNT
	.align		4
        /*000c*/ 	.byte	0x03, 0x1b
        /*000e*/ 	.short	0x00ff


	//----- nvinfo : EIATTR_MERCURY_ISA_VERSION
	.align		4
        /*0010*/ 	.byte	0x03, 0x5f
        /*0012*/ 	.short	0x0101


	//----- nvinfo : EIATTR_VRC_CTA_INIT_COUNT
	.align		4
        /*0014*/ 	.byte	0x02, 0x4a
	.zero		1
	.zero		1


	//----- nvinfo : EIATTR_EXIT_INSTR_OFFSETS
	.align		4
        /*0018*/ 	.byte	0x04, 0x1c
        /*001a*/ 	.short	(.L_9 - .L_8)


	//   ....[0]....
.L_8:
        /*001c*/ 	.word	0x00000010


	//----- nvinfo : EIATTR_SW_WAR
	.align		4
.L_9:
        /*0020*/ 	.byte	0x04, 0x36
        /*0022*/ 	.short	(.L_11 - .L_10)
.L_10:
        /*0024*/ 	.word	0x00000008
.L_11:


//--------------------- .nv.callgraph             --------------------------
	.section	.nv.callgraph,"",@"SHT_CUDA_CALLGRAPH"
	.align	4
	.sectionentsize	8
	.align		4
        /*0000*/ 	.word	0x00000000
	.align		4
        /*0004*/ 	.word	0xffffffff
	.align		4
        /*0008*/ 	.word	0x00000000
	.align		4
        /*000c*/ 	.word	0xfffffffe
	.align		4
        /*0010*/ 	.word	0x00000000
	.align		4
        /*0014*/ 	.word	0xfffffffd
	.align		4
        /*0018*/ 	.word	0x00000000
	.align		4
        /*001c*/ 	.word	0xfffffffc


//--------------------- .text._Z14cudaStubKernelv --------------------------
	.section	.text._Z14cudaStubKernelv,"ax",@progbits
	.align	128
        .global         _Z14cudaStubKernelv
        .type           _Z14cudaStubKernelv,@function
        .size           _Z14cudaStubKernelv,(.L_x_1 - _Z14cudaStubKernelv)
        .other          _Z14cudaStubKernelv,@"STO_CUDA_ENTRY STV_DEFAULT"
_Z14cudaStubKernelv:
.text._Z14cudaStubKernelv:
[----:B------:R-:W-:Y:S01]  /*0000*/  LDC R1, c[0x0][0x37c] ;  /* 0x0000df00ff017b82 */ /* 0x000fe20000000800 */
[----:B------:R-:W-:Y:S05]  /*0010*/  EXIT ;  /* 0x000000000000794d */ /* 0x000fea0003800000 */
.L_x_0:
[----:B------:R-:W-:-:S00]  /*0020*/  BRA `(.L_x_0) ;  /* 0xfffffffc00fc7947 */ /* 0x000fc0000383ffff */
[----:B------:R-:W-:-:S00]  /*0030*/  NOP ;  /* 0x0000000000007918 */ /* 0x000fc00000000000 */
        /* <DEDUP_REMOVED lines=12> */
.L_x_1:


//--------------------- .nv.shared.reserved.0     --------------------------
	.section	.nv.shared.reserved.0,"aw",@nobits
	.weak		__nv_reservedSMEM_offset_0_alias
	.size		__nv_reservedSMEM_offset_0_alias, 0, 64
	.other		__nv_reservedSMEM_offset_0_alias,@"STO_CUDA_RESERVED_SHARED STV_DEFAULT"
__nv_reservedSMEM_offset_0_alias:
	.zero		0
	.zero		64


//--------------------- .nv.constant0._Z14cudaStubKernelv --------------------------
	.section	.nv.constant0._Z14cudaStubKernelv,"a",@progbits
	.sectionflags	@""
	.align	4
.nv.constant0._Z14cudaStubKernelv:
	.zero		896


//--------------------- SYMBOLS --------------------------

	.type		.nv.reservedSmem.offset0,@object
	.size		.nv.reservedSmem.offset0,0x4
